	.headerflags	@"EF_CUDA_TEXMODE_UNIFIED EF_CUDA_64BIT_ADDRESS EF_CUDA_ACCELERATORS EF_CUDA_SM90 EF_CUDA_VIRTUAL_SM(EF_CUDA_SM90)"
	.elftype	@"ET_EXEC"


//--------------------- .nv.info                  --------------------------
	.section	.nv.info,"",@"SHT_CUDA_INFO"
	.align	4


	//----- nvinfo : EIATTR_REGCOUNT
	.align		4
        /*0000*/ 	.byte	0x04, 0x2f
        /*0002*/ 	.short	(.L_3 - .L_2)
	.align		4
.L_2:
        /*0004*/ 	.word	index@(triton_poi_fused__native_batch_norm_legit_no_training_relu_28)
        /*0008*/ 	.word	0x00000012


	//----- nvinfo : EIATTR_MIN_STACK_SIZE
	.align		4
.L_3:
        /*000c*/ 	.byte	0x04, 0x12
        /*000e*/ 	.short	(.L_5 - .L_4)
	.align		4
.L_4:
        /*0010*/ 	.word	index@(triton_poi_fused__native_batch_norm_legit_no_training_relu_28)
        /*0014*/ 	.word	0x00000000


	//----- nvinfo : EIATTR_FRAME_SIZE
	.align		4
.L_5:
        /*0018*/ 	.byte	0x04, 0x11
        /*001a*/ 	.short	(.L_7 - .L_6)
	.align		4
.L_6:
        /*001c*/ 	.word	index@(triton_poi_fused__native_batch_norm_legit_no_training_relu_28)
        /*0020*/ 	.word	0x00000000


	//----- nvinfo : EIATTR_MIN_STACK_SIZE
	.align		4
.L_7:
        /*0024*/ 	.byte	0x04, 0x12
        /*0026*/ 	.short	(.L_9 - .L_8)
	.align		4
.L_8:
        /*0028*/ 	.word	index@(triton_poi_fused__native_batch_norm_legit_no_training_relu_28)
        /*002c*/ 	.word	0x00000000
.L_9:


//--------------------- .nv.info.triton_poi_fused__native_batch_norm_legit_no_training_relu_28 --------------------------
	.section	.nv.info.triton_poi_fused__native_batch_norm_legit_no_training_relu_28,"",@"SHT_CUDA_INFO"
	.sectionflags	@""
	.align	4


	//----- nvinfo : EIATTR_CUDA_API_VERSION
	.align		4
        /*0000*/ 	.byte	0x04, 0x37
        /*0002*/ 	.short	(.L_11 - .L_10)
.L_10:
        /*0004*/ 	.word	0x0000007c


	//----- nvinfo : EIATTR_KPARAM_INFO
	.align		4
.L_11:
        /*0008*/ 	.byte	0x04, 0x17
        /*000a*/ 	.short	(.L_13 - .L_12)
.L_12:
        /*000c*/ 	.word	0x00000000
        /*0010*/ 	.short	0x0006
        /*0012*/ 	.short	0x0030
        /*0014*/ 	.byte	0x00, 0xf0, 0x11, 0x00


	//----- nvinfo : EIATTR_KPARAM_INFO
	.align		4
.L_13:
        /*0018*/ 	.byte	0x04, 0x17
        /*001a*/ 	.short	(.L_15 - .L_14)
.L_14:
        /*001c*/ 	.word	0x00000000
        /*0020*/ 	.short	0x0005
        /*0022*/ 	.short	0x0028
        /*0024*/ 	.byte	0x00, 0xf4, 0x21, 0x00


	//----- nvinfo : EIATTR_KPARAM_INFO
	.align		4
.L_15:
        /*0028*/ 	.byte	0x04, 0x17
        /*002a*/ 	.short	(.L_17 - .L_16)
.L_16:
        /*002c*/ 	.word	0x00000000
        /*0030*/ 	.short	0x0004
        /*0032*/ 	.short	0x0020
        /*0034*/ 	.byte	0x00, 0xf4, 0x21, 0x00


	//----- nvinfo : EIATTR_KPARAM_INFO
	.align		4
.L_17:
        /*0038*/ 	.byte	0x04, 0x17
        /*003a*/ 	.short	(.L_19 - .L_18)
.L_18:
        /*003c*/ 	.word	0x00000000
        /*0040*/ 	.short	0x0003
        /*0042*/ 	.short	0x0018
        /*0044*/ 	.byte	0x00, 0xf4, 0x21, 0x00


	//----- nvinfo : EIATTR_KPARAM_INFO
	.align		4
.L_19:
        /*0048*/ 	.byte	0x04, 0x17
        /*004a*/ 	.short	(.L_21 - .L_20)
.L_20:
        /*004c*/ 	.word	0x00000000
        /*0050*/ 	.short	0x0002
        /*0052*/ 	.short	0x0010
        /*0054*/ 	.byte	0x00, 0xf4, 0x21, 0x00


	//----- nvinfo : EIATTR_KPARAM_INFO
	.align		4
.L_21:
        /*0058*/ 	.byte	0x04, 0x17
        /*005a*/ 	.short	(.L_23 - .L_22)
.L_22:
        /*005c*/ 	.word	0x00000000
        /*0060*/ 	.short	0x0001
        /*0062*/ 	.short	0x0008
        /*0064*/ 	.byte	0x00, 0xf4, 0x21, 0x00


	//----- nvinfo : EIATTR_KPARAM_INFO
	.align		4
.L_23:
        /*0068*/ 	.byte	0x04, 0x17
        /*006a*/ 	.short	(.L_25 - .L_24)
.L_24:
        /*006c*/ 	.word	0x00000000
        /*0070*/ 	.short	0x0000
        /*0072*/ 	.short	0x0000
        /*0074*/ 	.byte	0x00, 0xf4, 0x21, 0x00


	//----- nvinfo : EIATTR_SPARSE_MMA_MASK
	.align		4
.L_25:
        /*0078*/ 	.byte	0x03, 0x50
        /*007a*/ 	.short	0x0000


	//----- nvinfo : EIATTR_MAXREG_COUNT
	.align		4
        /*007c*/ 	.byte	0x03, 0x1b
        /*007e*/ 	.short	0x00ff


	//----- nvinfo : EIATTR_EXIT_INSTR_OFFSETS
	.align		4
        /*0080*/ 	.byte	0x04, 0x1c
        /*0082*/ 	.short	(.L_27 - .L_26)


	//   ....[0]....
.L_26:
        /*0084*/ 	.word	0x00000330


	//   ....[1]....
        /*0088*/ 	.word	0x00000350


	//----- nvinfo : EIATTR_REQNTID
	.align		4
.L_27:
        /*008c*/ 	.byte	0x04, 0x10
        /*008e*/ 	.short	(.L_29 - .L_28)
.L_28:
        /*0090*/ 	.word	0x00000080
        /*0094*/ 	.word	0x00000001
        /*0098*/ 	.word	0x00000001


	//----- nvinfo : EIATTR_CBANK_PARAM_SIZE
	.align		4
.L_29:
        /*009c*/ 	.byte	0x03, 0x19
        /*009e*/ 	.short	0x0034


	//----- nvinfo : EIATTR_PARAM_CBANK
	.align		4
        /*00a0*/ 	.byte	0x04, 0x0a
        /*00a2*/ 	.short	(.L_31 - .L_30)
	.align		4
.L_30:
        /*00a4*/ 	.word	index@(.nv.constant0.triton_poi_fused__native_batch_norm_legit_no_training_relu_28)
        /*00a8*/ 	.short	0x0210
        /*00aa*/ 	.short	0x0034


	//----- nvinfo : EIATTR_SW_WAR
	.align		4
.L_31:
        /*00ac*/ 	.byte	0x04, 0x36
        /*00ae*/ 	.short	(.L_33 - .L_32)
.L_32:
        /*00b0*/ 	.word	0x00000008
.L_33:


//--------------------- .nv.callgraph             --------------------------
	.section	.nv.callgraph,"",@"SHT_CUDA_CALLGRAPH"
	.align	4
	.sectionentsize	8
	.align		4
        /*0000*/ 	.word	0x00000000
	.align		4
        /*0004*/ 	.word	0xffffffff
	.align		4
        /*0008*/ 	.word	0x00000000
	.align		4
        /*000c*/ 	.word	0xfffffffe
	.align		4
        /*0010*/ 	.word	0x00000000
	.align		4
        /*0014*/ 	.word	0xfffffffd
	.align		4
        /*0018*/ 	.word	0x00000000
	.align		4
        /*001c*/ 	.word	0xfffffffc


//--------------------- .nv.constant4             --------------------------
	.section	.nv.constant4,"a",@progbits
	.align	8
	.align		8
.nv.constant4:
        /*0000*/ 	.dword	_$_str
	.align		8
        /*0008*/ 	.dword	_$_str_$_2


//--------------------- .text.triton_poi_fused__native_batch_norm_legit_no_training_relu_28 --------------------------
	.section	.text.triton_poi_fused__native_batch_norm_legit_no_training_relu_28,"ax",@progbits
	.align	128
        .global         triton_poi_fused__native_batch_norm_legit_no_training_relu_28
        .type           triton_poi_fused__native_batch_norm_legit_no_training_relu_28,@function
        .size           triton_poi_fused__native_batch_norm_legit_no_training_relu_28,(.L_x_1 - triton_poi_fused__native_batch_norm_legit_no_training_relu_28)
        .other          triton_poi_fused__native_batch_norm_legit_no_training_relu_28,@"STO_CUDA_ENTRY STV_DEFAULT"
triton_poi_fused__native_batch_norm_legit_no_training_relu_28:
.text.triton_poi_fused__native_batch_norm_legit_no_training_relu_28:
[----:B------:R-:W0:Y:S01]  /*0000*/  LDC R1, c[0x0][0x28] ;  /* 0x00000a00ff017b82 */ /* 0x000e220000000800 */
[----:B------:R-:W1:Y:S07]  /*0010*/  S2R R0, SR_TID.X ;  /* 0x0000000000007919 */ /* 0x000e6e0000002100 */
[----:B------:R-:W2:Y:S01]  /*0020*/  LDC.64 R8, c[0x0][0x220] ;  /* 0x00008800ff087b82 */ /* 0x000ea20000000a00 */
[----:B------:R-:W-:Y:S01]  /*0030*/  HFMA2.MMA R14, -RZ, RZ, 0, 0 ;  /* 0x00000000ff0e7435 */ /* 0x000fe200000001ff */
[----:B------:R-:W-:Y:S01]  /*0040*/  ULDC.64 UR4, c[0x0][0x208] ;  /* 0x0000820000047ab9 */ /* 0x000fe20000000a00 */
[----:B------:R-:W3:Y:S05]  /*0050*/  S2R R3, SR_CTAID.X ;  /* 0x0000000000037919 */ /* 0x000eea0000002500 */
[----:B------:R-:W4:Y:S08]  /*0060*/  LDC.64 R6, c[0x0][0x218] ;  /* 0x00008600ff067b82 */ /* 0x000f300000000a00 */
[----:B------:R-:W5:Y:S08]  /*0070*/  LDC.64 R10, c[0x0][0x228] ;  /* 0x00008a00ff0a7b82 */ /* 0x000f700000000a00 */
[----:B------:R-:W4:Y:S01]  /*0080*/  LDC.64 R12, c[0x0][0x230] ;  /* 0x00008c00ff0c7b82 */ /* 0x000f220000000a00 */
[----:B-1----:R-:W-:-:S02]  /*0090*/  LOP3.LUT R0, R0, 0x7f, RZ, 0xc0, !PT ;  /* 0x0000007f00007812 */ /* 0x002fc400078ec0ff */
[----:B---3--:R-:W-:Y:S02]  /*00a0*/  SHF.R.S32.HI R2, RZ, 0x18, R3 ;  /* 0x00000018ff027819 */ /* 0x008fe40000011403 */
[----:B------:R-:W-:Y:S02]  /*00b0*/  LEA R0, R3, R0, 0x7 ;  /* 0x0000000003007211 */ /* 0x000fe400078e38ff */
[----:B------:R-:W-:Y:S02]  /*00c0*/  SGXT R3, R2, 0x1 ;  /* 0x000000010203781a */ /* 0x000fe40000000200 */
[----:B------:R-:W-:Y:S02]  /*00d0*/  ISETP.GE.AND P0, PT, R0, 0x900, PT ;  /* 0x000009000000780c */ /* 0x000fe40003f06270 */
[----:B------:R-:W-:-:S04]  /*00e0*/  LEA.HI R3, R3, R0, RZ, 0x2 ;  /* 0x0000000003037211 */ /* 0x000fc800078f10ff */
[----:B------:R-:W-:-:S05]  /*00f0*/  SHF.R.S32.HI R3, RZ, 0x2, R3 ;  /* 0x00000002ff037819 */ /* 0x000fca0000011403 */
[----:B------:R-:W-:-:S05]  /*0100*/  IMAD.HI R2, R3, 0x38e38e39, RZ ;  /* 0x38e38e3903027827 */ /* 0x000fca00078e02ff */
[----:B------:R-:W-:-:S04]  /*0110*/  SHF.R.U32.HI R5, RZ, 0x1f, R2 ;  /* 0x0000001fff057819 */ /* 0x000fc80000011602 */
[----:B------:R-:W-:Y:S02]  /*0120*/  LEA.HI.SX32 R2, R2, R5, 0x1b ;  /* 0x0000000502027211 */ /* 0x000fe400078fdaff */
[----:B------:R-:W1:Y:S03]  /*0130*/  LDC.64 R4, c[0x0][0x210] ;  /* 0x00008400ff047b82 */ /* 0x000e660000000a00 */
[----:B------:R-:W-:-:S04]  /*0140*/  IMAD R15, R2, -0x90, R3 ;  /* 0xffffff70020f7824 */ /* 0x000fc800078e0203 */
[----:B--2---:R-:W-:-:S05]  /*0150*/  IMAD.WIDE R8, R15, 0x4, R8 ;  /* 0x000000040f087825 */ /* 0x004fca00078e0208 */
[----:B------:R5:W2:Y:S01]  /*0160*/  @!P0 LDG.E.EL R14, desc[UR4][R8.64] ;  /* 0x00000004080e8981 */ /* 0x000aa2000c2e1900 */
[----:B------:R-:W-:Y:S01]  /*0170*/  CS2R R2, SRZ ;  /* 0x0000000000027805 */ /* 0x000fe2000001ff00 */
[----:B----4-:R-:W-:-:S05]  /*0180*/  IMAD.WIDE R6, R15, 0x4, R6 ;  /* 0x000000040f067825 */ /* 0x010fca00078e0206 */
[----:B------:R3:W4:Y:S01]  /*0190*/  @!P0 LDG.E.EL R3, desc[UR4][R6.64] ;  /* 0x0000000406038981 */ /* 0x000722000c2e1900 */
[----:B-1----:R-:W-:-:S04]  /*01a0*/  IMAD.WIDE R4, R0, 0x4, R4 ;  /* 0x0000000400047825 */ /* 0x002fc800078e0204 */
[C---:B-----5:R-:W-:Y:S01]  /*01b0*/  IMAD.WIDE R8, R15.reuse, 0x4, R10 ;  /* 0x000000040f087825 */ /* 0x060fe200078e020a */
[----:B------:R1:W4:Y:S03]  /*01c0*/  @!P0 LDG.E R2, desc[UR4][R4.64] ;  /* 0x0000000404028981 */ /* 0x000326000c1e1900 */
[----:B0-----:R-:W-:Y:S01]  /*01d0*/  IMAD.WIDE R10, R15, 0x4, R12 ;  /* 0x000000040f0a7825 */ /* 0x001fe200078e020c */
[----:B------:R-:W-:-:S06]  /*01e0*/  CS2R R12, SRZ ;  /* 0x00000000000c7805 */ /* 0x000fcc000001ff00 */
[----:B------:R-:W5:Y:S01]  /*01f0*/  @!P0 LDG.E.EL R12, desc[UR4][R8.64] ;  /* 0x00000004080c8981 */ /* 0x000f62000c2e1900 */
[----:B---3--:R-:W-:Y:S01]  /*0200*/  MOV R6, 0x3e800000 ;  /* 0x3e80000000067802 */ /* 0x008fe20000000f00 */
[----:B-1----:R-:W0:Y:S02]  /*0210*/  LDC.64 R4, c[0x0][0x238] ;  /* 0x00008e00ff047b82 */ /* 0x002e240000000a00 */
[----:B------:R-:W5:Y:S01]  /*0220*/  @!P0 LDG.E.EL R13, desc[UR4][R10.64] ;  /* 0x000000040a0d8981 */ /* 0x000f62000c2e1900 */
[----:B--2---:R-:W-:-:S04]  /*0230*/  FADD R14, R14, 9.9999997473787516356e-06 ;  /* 0x3727c5ac0e0e7421 */ /* 0x004fc80000000000 */
[----:B------:R-:W1:Y:S02]  /*0240*/  MUFU.SQRT R15, R14 ;  /* 0x0000000e000f7308 */ /* 0x000e640000002000 */
[C---:B-1----:R-:W-:Y:S02]  /*0250*/  FSETP.GT.AND P1, PT, R15.reuse, 8.50705917302346158658e+37, PT ;  /* 0x7e8000000f00780b */ /* 0x042fe40003f24000 */
[----:B------:R-:W-:-:S11]  /*0260*/  FSETP.GEU.AND P2, PT, R15, 1.175494350822287508e-38, PT ;  /* 0x008000000f00780b */ /* 0x000fd60003f4e000 */
[----:B------:R-:W-:-:S04]  /*0270*/  @P1 FMUL R15, R15, 0.25 ;  /* 0x3e8000000f0f1820 */ /* 0x000fc80000400000 */
[----:B------:R-:W-:-:S06]  /*0280*/  @!P2 FMUL R15, R15, 16777216 ;  /* 0x4b8000000f0fa820 */ /* 0x000fcc0000400000 */
[----:B------:R-:W1:Y:S01]  /*0290*/  MUFU.RCP R15, R15 ;  /* 0x0000000f000f7308 */ /* 0x000e620000001000 */
[----:B------:R-:W-:Y:S01]  /*02a0*/  FSEL R6, R6, 1, P1 ;  /* 0x3f80000006067808 */ /* 0x000fe20000800000 */
[----:B----4-:R-:W-:-:S04]  /*02b0*/  FADD R2, -R3, R2 ;  /* 0x0000000203027221 */ /* 0x010fc80000000100 */
[----:B------:R-:W-:-:S04]  /*02c0*/  @!P2 FMUL R6, R6, 16777216 ;  /* 0x4b8000000606a820 */ /* 0x000fc80000400000 */
[----:B-1----:R-:W-:-:S04]  /*02d0*/  FMUL R3, R15, R6 ;  /* 0x000000060f037220 */ /* 0x002fc80000400000 */
[----:B------:R-:W-:-:S04]  /*02e0*/  FMUL R2, R2, R3 ;  /* 0x0000000302027220 */ /* 0x000fc80000400000 */
[----:B-----5:R-:W-:Y:S01]  /*02f0*/  FFMA R12, R2, R12, R13 ;  /* 0x0000000c020c7223 */ /* 0x020fe2000000000d */
[----:B0-----:R-:W-:-:S04]  /*0300*/  IMAD.WIDE R2, R0, 0x4, R4 ;  /* 0x0000000400027825 */ /* 0x001fc800078e0204 */
[----:B------:R-:W-:-:S04]  /*0310*/  FSETP.GEU.AND P1, PT, R12, RZ, PT ;  /* 0x000000ff0c00720b */ /* 0x000fc80003f2e000 */
[----:B------:R-:W-:Y:S01]  /*0320*/  FSEL R5, R12, RZ, P1 ;  /* 0x000000ff0c057208 */ /* 0x000fe20000800000 */
[----:B------:R-:W-:Y:S08]  /*0330*/  @P0 EXIT ;  /* 0x000000000000094d */ /* 0x000ff00003800000 */
[----:B------:R-:W-:Y:S01]  /*0340*/  STG.E desc[UR4][R2.64], R5 ;  /* 0x0000000502007986 */ /* 0x000fe2000c101904 */
[----:B------:R-:W-:Y:S05]  /*0350*/  EXIT ;  /* 0x000000000000794d */ /* 0x000fea0003800000 */
.L_x_0:
[----:B------:R-:W-:-:S00]  /*0360*/  BRA `(.L_x_0) ;  /* 0xfffffffc00fc7947 */ /* 0x000fc0000383ffff */
[----:B------:R-:W-:-:S00]  /*0370*/  NOP ;  /* 0x0000000000007918 */ /* 0x000fc00000000000 */
        /* <DEDUP_REMOVED lines=8> */
.L_x_1:


//--------------------- .nv.global.init           --------------------------
	.section	.nv.global.init,"aw",@progbits
.nv.global.init:
	.type		_$_str,@object
	.size		_$_str,(_$_str_$_2 - _$_str)
_$_str:
        /*0000*/ 	.byte	0x5f, 0x5f, 0x43, 0x55, 0x44, 0x41, 0x5f, 0x46, 0x54, 0x5a, 0x00
	.type		_$_str_$_2,@object
	.size		_$_str_$_2,(.L_1 - _$_str_$_2)
_$_str_$_2:
        /*000b*/ 	.byte	0x5f, 0x5f, 0x43, 0x55, 0x44, 0x41, 0x5f, 0x50, 0x52, 0x45, 0x43, 0x5f, 0x53, 0x51, 0x52, 0x54
        /*001b*/ 	.byte	0x00
.L_1:


//--------------------- .nv.constant0.triton_poi_fused__native_batch_norm_legit_no_training_relu_28 --------------------------
	.section	.nv.constant0.triton_poi_fused__native_batch_norm_legit_no_training_relu_28,"a",@progbits
	.sectionflags	@""
	.align	4
.nv.constant0.triton_poi_fused__native_batch_norm_legit_no_training_relu_28:
	.zero		580
